//
// Generated by NVIDIA NVVM Compiler
//
// Compiler Build ID: CL-36424714
// Cuda compilation tools, release 13.0, V13.0.88
// Based on NVVM 20.0.0
//

.version 9.0
.target sm_100
.address_size 64

	// .globl	_Z17reduce_sum_kernelPfiS_
// _ZZ17reduce_sum_kernelPfiS_E4smem has been demoted

.visible .entry _Z17reduce_sum_kernelPfiS_(
	.param .u64 .ptr .align 1 _Z17reduce_sum_kernelPfiS__param_0,
	.param .u32 _Z17reduce_sum_kernelPfiS__param_1,
	.param .u64 .ptr .align 1 _Z17reduce_sum_kernelPfiS__param_2
)
{
	.reg .pred 	%p<12>;
	.reg .b32 	%r<14>;
	.reg .b32 	%f<34>;
	.reg .b64 	%rd<9>;
	// demoted variable
	.shared .align 4 .b8 _ZZ17reduce_sum_kernelPfiS_E4smem[1024];
	ld.param.u64 	%rd2, [_Z17reduce_sum_kernelPfiS__param_0];
	ld.param.u32 	%r9, [_Z17reduce_sum_kernelPfiS__param_1];
	ld.param.u64 	%rd3, [_Z17reduce_sum_kernelPfiS__param_2];
	mov.u32 	%r1, %ctaid.x;
	mov.u32 	%r2, %ntid.x;
	mov.u32 	%r3, %tid.x;
	mad.lo.s32 	%r13, %r1, %r2, %r3;
	setp.ge.s32 	%p1, %r13, %r9;
	mov.f32 	%f33, 0f00000000;
	@%p1 bra 	$L__BB0_3;
	mov.u32 	%r10, %nctaid.x;
	mul.lo.s32 	%r5, %r10, %r2;
	cvta.to.global.u64 	%rd1, %rd2;
	mov.f32 	%f33, 0f00000000;
$L__BB0_2:
	mul.wide.s32 	%rd4, %r13, 4;
	add.s64 	%rd5, %rd1, %rd4;
	ld.global.f32 	%f6, [%rd5];
	add.f32 	%f33, %f33, %f6;
	add.s32 	%r13, %r13, %r5;
	setp.lt.s32 	%p2, %r13, %r9;
	@%p2 bra 	$L__BB0_2;
$L__BB0_3:
	shl.b32 	%r11, %r3, 2;
	mov.u32 	%r12, _ZZ17reduce_sum_kernelPfiS_E4smem;
	add.s32 	%r8, %r12, %r11;
	st.shared.f32 	[%r8], %f33;
	bar.sync 	0;
	setp.gt.u32 	%p3, %r3, 127;
	@%p3 bra 	$L__BB0_5;
	ld.shared.f32 	%f7, [%r8+512];
	ld.shared.f32 	%f8, [%r8];
	add.f32 	%f9, %f7, %f8;
	st.shared.f32 	[%r8], %f9;
$L__BB0_5:
	bar.sync 	0;
	setp.gt.u32 	%p4, %r3, 63;
	@%p4 bra 	$L__BB0_7;
	ld.shared.f32 	%f10, [%r8+256];
	ld.shared.f32 	%f11, [%r8];
	add.f32 	%f12, %f10, %f11;
	st.shared.f32 	[%r8], %f12;
$L__BB0_7:
	bar.sync 	0;
	setp.gt.u32 	%p5, %r3, 31;
	@%p5 bra 	$L__BB0_9;
	ld.shared.f32 	%f13, [%r8+128];
	ld.shared.f32 	%f14, [%r8];
	add.f32 	%f15, %f13, %f14;
	st.shared.f32 	[%r8], %f15;
$L__BB0_9:
	bar.sync 	0;
	setp.gt.u32 	%p6, %r3, 15;
	@%p6 bra 	$L__BB0_11;
	ld.shared.f32 	%f16, [%r8+64];
	ld.shared.f32 	%f17, [%r8];
	add.f32 	%f18, %f16, %f17;
	st.shared.f32 	[%r8], %f18;
$L__BB0_11:
	bar.sync 	0;
	setp.gt.u32 	%p7, %r3, 7;
	@%p7 bra 	$L__BB0_13;
	ld.shared.f32 	%f19, [%r8+32];
	ld.shared.f32 	%f20, [%r8];
	add.f32 	%f21, %f19, %f20;
	st.shared.f32 	[%r8], %f21;
$L__BB0_13:
	bar.sync 	0;
	setp.gt.u32 	%p8, %r3, 3;
	@%p8 bra 	$L__BB0_15;
	ld.shared.f32 	%f22, [%r8+16];
	ld.shared.f32 	%f23, [%r8];
	add.f32 	%f24, %f22, %f23;
	st.shared.f32 	[%r8], %f24;
$L__BB0_15:
	bar.sync 	0;
	setp.gt.u32 	%p9, %r3, 1;
	@%p9 bra 	$L__BB0_17;
	ld.shared.f32 	%f25, [%r8+8];
	ld.shared.f32 	%f26, [%r8];
	add.f32 	%f27, %f25, %f26;
	st.shared.f32 	[%r8], %f27;
$L__BB0_17:
	bar.sync 	0;
	setp.ne.s32 	%p10, %r3, 0;
	@%p10 bra 	$L__BB0_19;
	ld.shared.f32 	%f28, [_ZZ17reduce_sum_kernelPfiS_E4smem+4];
	ld.shared.f32 	%f29, [%r8];
	add.f32 	%f30, %f28, %f29;
	st.shared.f32 	[%r8], %f30;
$L__BB0_19:
	setp.ne.s32 	%p11, %r3, 0;
	bar.sync 	0;
	@%p11 bra 	$L__BB0_21;
	ld.shared.f32 	%f31, [_ZZ17reduce_sum_kernelPfiS_E4smem];
	cvta.to.global.u64 	%rd6, %rd3;
	mul.wide.u32 	%rd7, %r1, 4;
	add.s64 	%rd8, %rd6, %rd7;
	st.global.f32 	[%rd8], %f31;
$L__BB0_21:
	ret;

}


// ===== COMPILED SASS (sm_100) =====

	.target	sm_100

	.elftype	@"ET_EXEC"


//--------------------- .note.nv.tkinfo           --------------------------
	.section	.note.nv.tkinfo,"",@"SHT_NOTE"
	.sectionflags	@"SHF_NOTE_NV_TKINFO"
	.tkinfo
        /*0018*/ 	.word	0x00000002
        /*0030*/ 	.string	""
        /*0030*/ 	.string	"ptxas"
        /*0030*/ 	.string	"Cuda compilation tools, release 13.0, V13.0.88"
        /*0030*/ 	.string	"Build cuda_13.0.r13.0/compiler.36424714_0"
        /*0030*/ 	.string	"-arch sm_100 -m 64 "



//--------------------- .note.nv.cuinfo           --------------------------
	.section	.note.nv.cuinfo,"",@"SHT_NOTE"
	.sectionflags	@"SHF_NOTE_NV_CUINFO"
        /*0018*/ 	.short	0x0002
        /*001a*/ 	.short	0x0064
        /*001c*/ 	.short	0x0082
	.zero		2


//--------------------- .nv.info                  --------------------------
	.section	.nv.info,"",@"SHT_CUDA_INFO"
	.align	4


	//----- nvinfo : EIATTR_REGCOUNT
	.align		4
        /*0000*/ 	.byte	0x04, 0x2f
        /*0002*/ 	.short	(.L_1 - .L_0)
	.align		4
.L_0:
        /*0004*/ 	.word	index@(_Z17reduce_sum_kernelPfiS_)
        /*0008*/ 	.word	0x0000000c


	//----- nvinfo : EIATTR_FRAME_SIZE
	.align		4
.L_1:
        /*000c*/ 	.byte	0x04, 0x11
        /*000e*/ 	.short	(.L_3 - .L_2)
	.align		4
.L_2:
        /*0010*/ 	.word	index@(_Z17reduce_sum_kernelPfiS_)
        /*0014*/ 	.word	0x00000000


	//----- nvinfo : EIATTR_MIN_STACK_SIZE
	.align		4
.L_3:
        /*0018*/ 	.byte	0x04, 0x12
        /*001a*/ 	.short	(.L_5 - .L_4)
	.align		4
.L_4:
        /*001c*/ 	.word	index@(_Z17reduce_sum_kernelPfiS_)
        /*0020*/ 	.word	0x00000000
.L_5:


//--------------------- .nv.compat                --------------------------
	.section	.nv.compat,"",@"SHT_CUDA_COMPAT_INFO"
	.align	4
        /*0000*/ 	.byte	0x02, 0x09, 0x00, 0x00, 0x02, 0x02, 0x01, 0x00, 0x02, 0x05, 0x05, 0x00, 0x03, 0x07, 0x01, 0x01
        /*0010*/ 	.byte	0x02, 0x03, 0x00, 0x00, 0x02, 0x06, 0x01, 0x00, 0x04, 0x0b, 0x08, 0x00, 0x09, 0x00, 0x00, 0x00
        /*0020*/ 	.byte	0x00, 0x00, 0x00, 0x00


//--------------------- .nv.info._Z17reduce_sum_kernelPfiS_ --------------------------
	.section	.nv.info._Z17reduce_sum_kernelPfiS_,"",@"SHT_CUDA_INFO"
	.sectionflags	@""
	.align	4


	//----- nvinfo : EIATTR_CUDA_API_VERSION
	.align		4
        /*0000*/ 	.byte	0x04, 0x37
        /*0002*/ 	.short	(.L_7 - .L_6)
.L_6:
        /*0004*/ 	.word	0x00000082


	//----- nvinfo : EIATTR_KPARAM_INFO
	.align		4
.L_7:
        /*0008*/ 	.byte	0x04, 0x17
        /*000a*/ 	.short	(.L_9 - .L_8)
.L_8:
        /*000c*/ 	.word	0x00000000
        /*0010*/ 	.short	0x0002
        /*0012*/ 	.short	0x0010
        /*0014*/ 	.byte	0x00, 0xf5, 0x21, 0x00


	//----- nvinfo : EIATTR_KPARAM_INFO
	.align		4
.L_9:
        /*0018*/ 	.byte	0x04, 0x17
        /*001a*/ 	.short	(.L_11 - .L_10)
.L_10:
        /*001c*/ 	.word	0x00000000
        /*0020*/ 	.short	0x0001
        /*0022*/ 	.short	0x0008
        /*0024*/ 	.byte	0x00, 0xf0, 0x11, 0x00


	//----- nvinfo : EIATTR_KPARAM_INFO
	.align		4
.L_11:
        /*0028*/ 	.byte	0x04, 0x17
        /*002a*/ 	.short	(.L_13 - .L_12)
.L_12:
        /*002c*/ 	.word	0x00000000
        /*0030*/ 	.short	0x0000
        /*0032*/ 	.short	0x0000
        /*0034*/ 	.byte	0x00, 0xf5, 0x21, 0x00


	//----- nvinfo : EIATTR_SPARSE_MMA_MASK
	.align		4
.L_13:
        /*0038*/ 	.byte	0x03, 0x50
        /*003a*/ 	.short	0x0000


	//----- nvinfo : EIATTR_MAXREG_COUNT
	.align		4
        /*003c*/ 	.byte	0x03, 0x1b
        /*003e*/ 	.short	0x00ff


	//----- nvinfo : EIATTR_NUM_BARRIERS
	.align		4
        /*0040*/ 	.byte	0x02, 0x4c
        /*0042*/ 	.byte	0x01
	.zero		1


	//----- nvinfo : EIATTR_MERCURY_ISA_VERSION
	.align		4
        /*0044*/ 	.byte	0x03, 0x5f
        /*0046*/ 	.short	0x0101


	//----- nvinfo : EIATTR_VRC_CTA_INIT_COUNT
	.align		4
        /*0048*/ 	.byte	0x02, 0x4a
	.zero		1
	.zero		1


	//----- nvinfo : EIATTR_EXIT_INSTR_OFFSETS
	.align		4
        /*004c*/ 	.byte	0x04, 0x1c
        /*004e*/ 	.short	(.L_15 - .L_14)


	//   ....[0]....
.L_14:
        /*0050*/ 	.word	0x000004c0


	//   ....[1]....
        /*0054*/ 	.word	0x00000510


	//----- nvinfo : EIATTR_CRS_STACK_SIZE
	.align		4
.L_15:
        /*0058*/ 	.byte	0x04, 0x1e
        /*005a*/ 	.short	(.L_17 - .L_16)
.L_16:
        /*005c*/ 	.word	0x00000000


	//----- nvinfo : EIATTR_CBANK_PARAM_SIZE
	.align		4
.L_17:
        /*0060*/ 	.byte	0x03, 0x19
        /*0062*/ 	.short	0x0018


	//----- nvinfo : EIATTR_PARAM_CBANK
	.align		4
        /*0064*/ 	.byte	0x04, 0x0a
        /*0066*/ 	.short	(.L_19 - .L_18)
	.align		4
.L_18:
        /*0068*/ 	.word	index@(.nv.constant0._Z17reduce_sum_kernelPfiS_)
        /*006c*/ 	.short	0x0380
        /*006e*/ 	.short	0x0018


	//----- nvinfo : EIATTR_SW_WAR
	.align		4
.L_19:
        /*0070*/ 	.byte	0x04, 0x36
        /*0072*/ 	.short	(.L_21 - .L_20)
.L_20:
        /*0074*/ 	.word	0x00000008
.L_21:


//--------------------- .nv.callgraph             --------------------------
	.section	.nv.callgraph,"",@"SHT_CUDA_CALLGRAPH"
	.align	4
	.sectionentsize	8
	.align		4
        /*0000*/ 	.word	0x00000000
	.align		4
        /*0004*/ 	.word	0xffffffff
	.align		4
        /*0008*/ 	.word	0x00000000
	.align		4
        /*000c*/ 	.word	0xfffffffe
	.align		4
        /*0010*/ 	.word	0x00000000
	.align		4
        /*0014*/ 	.word	0xfffffffd
	.align		4
        /*0018*/ 	.word	0x00000000
	.align		4
        /*001c*/ 	.word	0xfffffffc


//--------------------- .text._Z17reduce_sum_kernelPfiS_ --------------------------
	.section	.text._Z17reduce_sum_kernelPfiS_,"ax",@progbits
	.align	128
        .global         _Z17reduce_sum_kernelPfiS_
        .type           _Z17reduce_sum_kernelPfiS_,@function
        .size           _Z17reduce_sum_kernelPfiS_,(.L_x_4 - _Z17reduce_sum_kernelPfiS_)
        .other          _Z17reduce_sum_kernelPfiS_,@"STO_CUDA_ENTRY STV_DEFAULT"
_Z17reduce_sum_kernelPfiS_:
.text._Z17reduce_sum_kernelPfiS_:
[----:B------:R-:W-:Y:S01]  /*0000*/  LDC R1, c[0x0][0x37c] ;  /* 0x0000df00ff017b82 */ /* 0x000fe20000000800 */
[----:B------:R-:W0:Y:S01]  /*0010*/  S2R R0, SR_CTAID.X ;  /* 0x0000000000007919 */ /* 0x000e220000002500 */
[----:B------:R-:W0:Y:S01]  /*0020*/  LDCU UR8, c[0x0][0x360] ;  /* 0x00006c00ff0877ac */ /* 0x000e220008000800 */
[----:B------:R-:W-:Y:S01]  /*0030*/  BSSY.RECONVERGENT B0, `(.L_x_0) ;  /* 0x0000012000007945 */ /* 0x000fe20003800200 */
[----:B------:R-:W-:Y:S01]  /*0040*/  HFMA2 R8, -RZ, RZ, 0, 0 ;  /* 0x00000000ff087431 */ /* 0x000fe200000001ff */
[----:B------:R-:W0:Y:S01]  /*0050*/  S2R R3, SR_TID.X ;  /* 0x0000000000037919 */ /* 0x000e220000002100 */
[----:B------:R-:W1:Y:S01]  /*0060*/  LDCU UR9, c[0x0][0x388] ;  /* 0x00007100ff0977ac */ /* 0x000e620008000800 */
[----:B------:R-:W2:Y:S01]  /*0070*/  LDCU.64 UR6, c[0x0][0x358] ;  /* 0x00006b00ff0677ac */ /* 0x000ea20008000a00 */
[----:B0-----:R-:W-:-:S05]  /*0080*/  IMAD R2, R0, UR8, R3 ;  /* 0x0000000800027c24 */ /* 0x001fca000f8e0203 */
[----:B-1----:R-:W-:-:S13]  /*0090*/  ISETP.GE.AND P0, PT, R2, UR9, PT ;  /* 0x0000000902007c0c */ /* 0x002fda000bf06270 */
[----:B--2---:R-:W-:Y:S05]  /*00a0*/  @P0 BRA `(.L_x_1) ;  /* 0x0000000000280947 */ /* 0x004fea0003800000 */
[----:B------:R-:W0:Y:S01]  /*00b0*/  LDC R9, c[0x0][0x370] ;  /* 0x0000dc00ff097b82 */ /* 0x000e220000000800 */
[----:B------:R-:W-:-:S07]  /*00c0*/  MOV R8, RZ ;  /* 0x000000ff00087202 */ /* 0x000fce0000000f00 */
[----:B------:R-:W1:Y:S01]  /*00d0*/  LDC.64 R6, c[0x0][0x380] ;  /* 0x0000e000ff067b82 */ /* 0x000e620000000a00 */
[----:B0-----:R-:W-:-:S07]  /*00e0*/  IMAD R9, R9, UR8, RZ ;  /* 0x0000000809097c24 */ /* 0x001fce000f8e02ff */
.L_x_2:
[----:B-1----:R-:W-:-:S06]  /*00f0*/  IMAD.WIDE R4, R2, 0x4, R6 ;  /* 0x0000000402047825 */ /* 0x002fcc00078e0206 */
[----:B------:R-:W2:Y:S01]  /*0100*/  LDG.E R5, desc[UR6][R4.64] ;  /* 0x0000000604057981 */ /* 0x000ea2000c1e1900 */
[----:B------:R-:W-:-:S04]  /*0110*/  IADD3 R2, PT, PT, R9, R2, RZ ;  /* 0x0000000209027210 */ /* 0x000fc80007ffe0ff */
[----:B------:R-:W-:Y:S01]  /*0120*/  ISETP.GE.AND P0, PT, R2, UR9, PT ;  /* 0x0000000902007c0c */ /* 0x000fe2000bf06270 */
[----:B--2---:R-:W-:-:S12]  /*0130*/  FADD R8, R5, R8 ;  /* 0x0000000805087221 */ /* 0x004fd80000000000 */
[----:B------:R-:W-:Y:S05]  /*0140*/  @!P0 BRA `(.L_x_2) ;  /* 0xfffffffc00e88947 */ /* 0x000fea000383ffff */
.L_x_1:
[----:B------:R-:W-:Y:S05]  /*0150*/  BSYNC.RECONVERGENT B0 ;  /* 0x0000000000007941 */ /* 0x000fea0003800200 */
.L_x_0:
[----:B------:R-:W0:Y:S01]  /*0160*/  S2UR UR5, SR_CgaCtaId ;  /* 0x00000000000579c3 */ /* 0x000e220000008800 */
[----:B------:R-:W-:Y:S01]  /*0170*/  UMOV UR4, 0x400 ;  /* 0x0000040000047882 */ /* 0x000fe20000000000 */
[C---:B------:R-:W-:Y:S02]  /*0180*/  ISETP.GT.U32.AND P1, PT, R3.reuse, 0x7f, PT ;  /* 0x0000007f0300780c */ /* 0x040fe40003f24070 */
[----:B------:R-:W-:Y:S01]  /*0190*/  ISETP.GT.U32.AND P0, PT, R3, 0x3f, PT ;  /* 0x0000003f0300780c */ /* 0x000fe20003f04070 */
[----:B0-----:R-:W-:-:S06]  /*01a0*/  ULEA UR4, UR5, UR4, 0x18 ;  /* 0x0000000405047291 */ /* 0x001fcc000f8ec0ff */
[----:B------:R-:W-:-:S05]  /*01b0*/  LEA R5, R3, UR4, 0x2 ;  /* 0x0000000403057c11 */ /* 0x000fca000f8e10ff */
[----:B------:R-:W-:Y:S01]  /*01c0*/  STS [R5], R8 ;  /* 0x0000000805007388 */ /* 0x000fe20000000800 */
[----:B------:R-:W-:Y:S06]  /*01d0*/  BAR.SYNC.DEFER_BLOCKING 0x0 ;  /* 0x0000000000007b1d */ /* 0x000fec0000010000 */
[----:B------:R-:W-:Y:S04]  /*01e0*/  @!P1 LDS R2, [R5+0x200] ;  /* 0x0002000005029984 */ /* 0x000fe80000000800 */
[----:B------:R-:W0:Y:S02]  /*01f0*/  @!P1 LDS R7, [R5] ;  /* 0x0000000005079984 */ /* 0x000e240000000800 */
[----:B0-----:R-:W-:-:S05]  /*0200*/  @!P1 FADD R2, R2, R7 ;  /* 0x0000000702029221 */ /* 0x001fca0000000000 */
[----:B------:R-:W-:Y:S01]  /*0210*/  @!P1 STS [R5], R2 ;  /* 0x0000000205009388 */ /* 0x000fe20000000800 */
[----:B------:R-:W-:Y:S01]  /*0220*/  BAR.SYNC.DEFER_BLOCKING 0x0 ;  /* 0x0000000000007b1d */ /* 0x000fe20000010000 */
[----:B------:R-:W-:-:S05]  /*0230*/  ISETP.GT.U32.AND P1, PT, R3, 0x1f, PT ;  /* 0x0000001f0300780c */ /* 0x000fca0003f24070 */
        /* <DEDUP_REMOVED lines=29> */
[----:B------:R-:W-:-:S05]  /*0410*/  ISETP.NE.AND P0, PT, R3, RZ, PT ;  /* 0x000000ff0300720c */ /* 0x000fca0003f05270 */
[----:B------:R-:W-:Y:S04]  /*0420*/  @!P1 LDS R2, [R5+0x8] ;  /* 0x0000080005029984 */ /* 0x000fe80000000800 */
[----:B------:R-:W0:Y:S02]  /*0430*/  @!P1 LDS R7, [R5] ;  /* 0x0000000005079984 */ /* 0x000e240000000800 */
[----:B0-----:R-:W-:-:S05]  /*0440*/  @!P1 FADD R2, R2, R7 ;  /* 0x0000000702029221 */ /* 0x001fca0000000000 */
[----:B------:R-:W-:Y:S01]  /*0450*/  @!P1 STS [R5], R2 ;  /* 0x0000000205009388 */ /* 0x000fe20000000800 */
[----:B------:R-:W-:Y:S06]  /*0460*/  BAR.SYNC.DEFER_BLOCKING 0x0 ;  /* 0x0000000000007b1d */ /* 0x000fec0000010000 */
[----:B------:R-:W-:Y:S04]  /*0470*/  @!P0 LDS R3, [UR4+0x4] ;  /* 0x00000404ff038984 */ /* 0x000fe80008000800 */
[----:B------:R-:W0:Y:S02]  /*0480*/  @!P0 LDS R4, [R5] ;  /* 0x0000000005048984 */ /* 0x000e240000000800 */
[----:B0-----:R-:W-:-:S05]  /*0490*/  @!P0 FADD R4, R3, R4 ;  /* 0x0000000403048221 */ /* 0x001fca0000000000 */
[----:B------:R0:W-:Y:S01]  /*04a0*/  @!P0 STS [R5], R4 ;  /* 0x0000000405008388 */ /* 0x0001e20000000800 */
[----:B------:R-:W-:Y:S06]  /*04b0*/  BAR.SYNC.DEFER_BLOCKING 0x0 ;  /* 0x0000000000007b1d */ /* 0x000fec0000010000 */
[----:B------:R-:W-:Y:S05]  /*04c0*/  @P0 EXIT ;  /* 0x000000000000094d */ /* 0x000fea0003800000 */
[----:B0-----:R-:W0:Y:S01]  /*04d0*/  LDS R5, [UR4] ;  /* 0x00000004ff057984 */ /* 0x001e220008000800 */
[----:B------:R-:W1:Y:S02]  /*04e0*/  LDC.64 R2, c[0x0][0x390] ;  /* 0x0000e400ff027b82 */ /* 0x000e640000000a00 */
[----:B-1----:R-:W-:-:S05]  /*04f0*/  IMAD.WIDE.U32 R2, R0, 0x4, R2 ;  /* 0x0000000400027825 */ /* 0x002fca00078e0002 */
[----:B0-----:R-:W-:Y:S01]  /*0500*/  STG.E desc[UR6][R2.64], R5 ;  /* 0x0000000502007986 */ /* 0x001fe2000c101906 */
[----:B------:R-:W-:Y:S05]  /*0510*/  EXIT ;  /* 0x000000000000794d */ /* 0x000fea0003800000 */
.L_x_3:
[----:B------:R-:W-:-:S00]  /*0520*/  BRA `(.L_x_3) ;  /* 0xfffffffc00fc7947 */ /* 0x000fc0000383ffff */
[----:B------:R-:W-:-:S00]  /*0530*/  NOP ;  /* 0x0000000000007918 */ /* 0x000fc00000000000 */
        /* <DEDUP_REMOVED lines=12> */
.L_x_4:


//--------------------- .nv.shared._Z17reduce_sum_kernelPfiS_ --------------------------
	.section	.nv.shared._Z17reduce_sum_kernelPfiS_,"aw",@nobits
	.sectionflags	@""
	.align	4
.nv.shared._Z17reduce_sum_kernelPfiS_:
	.zero		2048


//--------------------- .nv.shared.reserved.0     --------------------------
	.section	.nv.shared.reserved.0,"aw",@nobits
	.weak		__nv_reservedSMEM_offset_0_alias
	.size		__nv_reservedSMEM_offset_0_alias, 0, 64
	.other		__nv_reservedSMEM_offset_0_alias,@"STO_CUDA_RESERVED_SHARED STV_DEFAULT"
__nv_reservedSMEM_offset_0_alias:
	.zero		0
	.zero		64


//--------------------- .nv.constant0._Z17reduce_sum_kernelPfiS_ --------------------------
	.section	.nv.constant0._Z17reduce_sum_kernelPfiS_,"a",@progbits
	.sectionflags	@""
	.align	4
.nv.constant0._Z17reduce_sum_kernelPfiS_:
	.zero		920


//--------------------- SYMBOLS --------------------------

	.type		.nv.reservedSmem.offset0,@object
	.size		.nv.reservedSmem.offset0,0x4
	.type		.nv.reservedSmem.cap,@object
	.size		.nv.reservedSmem.cap,0x4
